	.headerflags	@"EF_CUDA_TEXMODE_UNIFIED EF_CUDA_64BIT_ADDRESS EF_CUDA_ACCELERATORS EF_CUDA_SM90 EF_CUDA_VIRTUAL_SM(EF_CUDA_SM90)"
	.elftype	@"ET_EXEC"


//--------------------- .nv.info                  --------------------------
	.section	.nv.info,"",@"SHT_CUDA_INFO"
	.align	4


	//----- nvinfo : EIATTR_REGCOUNT
	.align		4
        /*0000*/ 	.byte	0x04, 0x2f
        /*0002*/ 	.short	(.L_1 - .L_0)
	.align		4
.L_0:
        /*0004*/ 	.word	index@(triton_poi_fused__to_copy_6)
        /*0008*/ 	.word	0x0000000a


	//----- nvinfo : EIATTR_MIN_STACK_SIZE
	.align		4
.L_1:
        /*000c*/ 	.byte	0x04, 0x12
        /*000e*/ 	.short	(.L_3 - .L_2)
	.align		4
.L_2:
        /*0010*/ 	.word	index@(triton_poi_fused__to_copy_6)
        /*0014*/ 	.word	0x00000000


	//----- nvinfo : EIATTR_FRAME_SIZE
	.align		4
.L_3:
        /*0018*/ 	.byte	0x04, 0x11
        /*001a*/ 	.short	(.L_5 - .L_4)
	.align		4
.L_4:
        /*001c*/ 	.word	index@(triton_poi_fused__to_copy_6)
        /*0020*/ 	.word	0x00000000


	//----- nvinfo : EIATTR_MIN_STACK_SIZE
	.align		4
.L_5:
        /*0024*/ 	.byte	0x04, 0x12
        /*0026*/ 	.short	(.L_7 - .L_6)
	.align		4
.L_6:
        /*0028*/ 	.word	index@(triton_poi_fused__to_copy_6)
        /*002c*/ 	.word	0x00000000
.L_7:


//--------------------- .nv.info.triton_poi_fused__to_copy_6 --------------------------
	.section	.nv.info.triton_poi_fused__to_copy_6,"",@"SHT_CUDA_INFO"
	.sectionflags	@""
	.align	4


	//----- nvinfo : EIATTR_CUDA_API_VERSION
	.align		4
        /*0000*/ 	.byte	0x04, 0x37
        /*0002*/ 	.short	(.L_9 - .L_8)
.L_8:
        /*0004*/ 	.word	0x0000007c


	//----- nvinfo : EIATTR_KPARAM_INFO
	.align		4
.L_9:
        /*0008*/ 	.byte	0x04, 0x17
        /*000a*/ 	.short	(.L_11 - .L_10)
.L_10:
        /*000c*/ 	.word	0x00000000
        /*0010*/ 	.short	0x0001
        /*0012*/ 	.short	0x0008
        /*0014*/ 	.byte	0x00, 0xf0, 0x11, 0x00


	//----- nvinfo : EIATTR_KPARAM_INFO
	.align		4
.L_11:
        /*0018*/ 	.byte	0x04, 0x17
        /*001a*/ 	.short	(.L_13 - .L_12)
.L_12:
        /*001c*/ 	.word	0x00000000
        /*0020*/ 	.short	0x0000
        /*0022*/ 	.short	0x0000
        /*0024*/ 	.byte	0x00, 0xf4, 0x21, 0x00


	//----- nvinfo : EIATTR_SPARSE_MMA_MASK
	.align		4
.L_13:
        /*0028*/ 	.byte	0x03, 0x50
        /*002a*/ 	.short	0x0000


	//----- nvinfo : EIATTR_MAXREG_COUNT
	.align		4
        /*002c*/ 	.byte	0x03, 0x1b
        /*002e*/ 	.short	0x00ff


	//----- nvinfo : EIATTR_EXIT_INSTR_OFFSETS
	.align		4
        /*0030*/ 	.byte	0x04, 0x1c
        /*0032*/ 	.short	(.L_15 - .L_14)


	//   ....[0]....
.L_14:
        /*0034*/ 	.word	0x00000100


	//   ....[1]....
        /*0038*/ 	.word	0x00000130


	//----- nvinfo : EIATTR_REQNTID
	.align		4
.L_15:
        /*003c*/ 	.byte	0x04, 0x10
        /*003e*/ 	.short	(.L_17 - .L_16)
.L_16:
        /*0040*/ 	.word	0x00000020
        /*0044*/ 	.word	0x00000001
        /*0048*/ 	.word	0x00000001


	//----- nvinfo : EIATTR_CBANK_PARAM_SIZE
	.align		4
.L_17:
        /*004c*/ 	.byte	0x03, 0x19
        /*004e*/ 	.short	0x000c


	//----- nvinfo : EIATTR_PARAM_CBANK
	.align		4
        /*0050*/ 	.byte	0x04, 0x0a
        /*0052*/ 	.short	(.L_19 - .L_18)
	.align		4
.L_18:
        /*0054*/ 	.word	index@(.nv.constant0.triton_poi_fused__to_copy_6)
        /*0058*/ 	.short	0x0210
        /*005a*/ 	.short	0x000c


	//----- nvinfo : EIATTR_SW_WAR
	.align		4
.L_19:
        /*005c*/ 	.byte	0x04, 0x36
        /*005e*/ 	.short	(.L_21 - .L_20)
.L_20:
        /*0060*/ 	.word	0x00000008
.L_21:


//--------------------- .nv.callgraph             --------------------------
	.section	.nv.callgraph,"",@"SHT_CUDA_CALLGRAPH"
	.align	4
	.sectionentsize	8
	.align		4
        /*0000*/ 	.word	0x00000000
	.align		4
        /*0004*/ 	.word	0xffffffff
	.align		4
        /*0008*/ 	.word	0x00000000
	.align		4
        /*000c*/ 	.word	0xfffffffe
	.align		4
        /*0010*/ 	.word	0x00000000
	.align		4
        /*0014*/ 	.word	0xfffffffd
	.align		4
        /*0018*/ 	.word	0x00000000
	.align		4
        /*001c*/ 	.word	0xfffffffc


//--------------------- .text.triton_poi_fused__to_copy_6 --------------------------
	.section	.text.triton_poi_fused__to_copy_6,"ax",@progbits
	.align	128
        .global         triton_poi_fused__to_copy_6
        .type           triton_poi_fused__to_copy_6,@function
        .size           triton_poi_fused__to_copy_6,(.L_x_1 - triton_poi_fused__to_copy_6)
        .other          triton_poi_fused__to_copy_6,@"STO_CUDA_ENTRY STV_DEFAULT"
triton_poi_fused__to_copy_6:
.text.triton_poi_fused__to_copy_6:
[----:B------:R-:W0:Y:S02]  /*0000*/  LDC R1, c[0x0][0x28] ;  /* 0x00000a00ff017b82 */ /* 0x000e240000000800 */
[----:B------:R-:W1:Y:S01]  /*0010*/  S2R R6, SR_TID.X ;  /* 0x0000000000067919 */ /* 0x000e620000002100 */
[----:B------:R-:W-:Y:S01]  /*0020*/  IMAD.MOV.U32 R7, RZ, RZ, 0x3f000000 ;  /* 0x3f000000ff077424 */ /* 0x000fe200078e00ff */
[----:B------:R-:W2:Y:S01]  /*0030*/  LDC.64 R2, c[0x0][0x210] ;  /* 0x00008400ff027b82 */ /* 0x000ea20000000a00 */
[----:B------:R-:W3:Y:S01]  /*0040*/  S2R R5, SR_CTAID.X ;  /* 0x0000000000057919 */ /* 0x000ee20000002500 */
[C---:B-1----:R-:W-:Y:S02]  /*0050*/  LOP3.LUT R0, R6.reuse, 0xf, RZ, 0xc0, !PT ;  /* 0x0000000f06007812 */ /* 0x042fe400078ec0ff */
[----:B------:R-:W-:-:S03]  /*0060*/  LOP3.LUT P0, RZ, R6, 0x10, RZ, 0xc0, !PT ;  /* 0x0000001006ff7812 */ /* 0x000fc6000780c0ff */
[----:B---3--:R-:W-:-:S04]  /*0070*/  IMAD R5, R5, 0x10, R0 ;  /* 0x0000001005057824 */ /* 0x008fc800078e0200 */
[C---:B--2---:R-:W-:Y:S01]  /*0080*/  IMAD.WIDE R2, R5.reuse, 0x8, R2 ;  /* 0x0000000805027825 */ /* 0x044fe200078e0202 */
[----:B------:R-:W-:Y:S02]  /*0090*/  I2FP.F32.S32 R0, R5 ;  /* 0x0000000500007245 */ /* 0x000fe40000201400 */
[----:B------:R-:W-:-:S03]  /*00a0*/  ISETP.LT.AND P0, PT, R5, 0x10, !P0 ;  /* 0x000000100500780c */ /* 0x000fc60004701270 */
[----:B------:R-:W-:-:S04]  /*00b0*/  FADD R0, R0, 0.5 ;  /* 0x3f00000000007421 */ /* 0x000fc80000000000 */
[----:B------:R-:W-:-:S05]  /*00c0*/  FFMA R0, R0, R7, -0.5 ;  /* 0xbf00000000007423 */ /* 0x000fca0000000007 */
[----:B------:R-:W-:-:S04]  /*00d0*/  FMNMX R0, RZ, R0, !PT ;  /* 0x00000000ff007209 */ /* 0x000fc80007800000 */
[----:B------:R-:W1:Y:S02]  /*00e0*/  F2I.TRUNC.NTZ R4, R0 ;  /* 0x0000000000047305 */ /* 0x000e64000020f100 */
[----:B-1----:R-:W-:Y:S01]  /*00f0*/  SHF.R.S32.HI R5, RZ, 0x1f, R4 ;  /* 0x0000001fff057819 */ /* 0x002fe20000011404 */
[----:B------:R-:W-:Y:S06]  /*0100*/  @!P0 EXIT ;  /* 0x000000000000894d */ /* 0x000fec0003800000 */
[----:B------:R-:W-:Y:S02]  /*0110*/  ULDC.64 UR4, c[0x0][0x208] ;  /* 0x0000820000047ab9 */ /* 0x000fe40000000a00 */
[----:B------:R-:W-:Y:S01]  /*0120*/  STG.E.64 desc[UR4][R2.64], R4 ;  /* 0x0000000402007986 */ /* 0x000fe2000c101b04 */
[----:B------:R-:W-:Y:S05]  /*0130*/  EXIT ;  /* 0x000000000000794d */ /* 0x000fea0003800000 */
.L_x_0:
[----:B------:R-:W-:-:S00]  /*0140*/  BRA `(.L_x_0) ;  /* 0xfffffffc00fc7947 */ /* 0x000fc0000383ffff */
[----:B------:R-:W-:-:S00]  /*0150*/  NOP ;  /* 0x0000000000007918 */ /* 0x000fc00000000000 */
        /* <DEDUP_REMOVED lines=10> */
.L_x_1:


//--------------------- .nv.constant0.triton_poi_fused__to_copy_6 --------------------------
	.section	.nv.constant0.triton_poi_fused__to_copy_6,"a",@progbits
	.sectionflags	@""
	.align	4
.nv.constant0.triton_poi_fused__to_copy_6:
	.zero		540
